//
// Generated by NVIDIA NVVM Compiler
//
// Compiler Build ID: CL-36424714
// Cuda compilation tools, release 13.0, V13.0.88
// Based on NVVM 20.0.0
//

.version 9.0
.target sm_100
.address_size 64

	// .globl	_Z15solveQuadraticsIdEvPT_S1_PKS0_S3_S3_m

.visible .entry _Z15solveQuadraticsIdEvPT_S1_PKS0_S3_S3_m(
	.param .u64 .ptr .align 1 _Z15solveQuadraticsIdEvPT_S1_PKS0_S3_S3_m_param_0,
	.param .u64 .ptr .align 1 _Z15solveQuadraticsIdEvPT_S1_PKS0_S3_S3_m_param_1,
	.param .u64 .ptr .align 1 _Z15solveQuadraticsIdEvPT_S1_PKS0_S3_S3_m_param_2,
	.param .u64 .ptr .align 1 _Z15solveQuadraticsIdEvPT_S1_PKS0_S3_S3_m_param_3,
	.param .u64 .ptr .align 1 _Z15solveQuadraticsIdEvPT_S1_PKS0_S3_S3_m_param_4,
	.param .u64 _Z15solveQuadraticsIdEvPT_S1_PKS0_S3_S3_m_param_5
)
{
	.reg .pred 	%p<4>;
	.reg .b32 	%r<7>;
	.reg .b32 	%f<3>;
	.reg .b64 	%rd<23>;
	.reg .b64 	%fd<16>;

	ld.param.u64 	%rd10, [_Z15solveQuadraticsIdEvPT_S1_PKS0_S3_S3_m_param_0];
	ld.param.u64 	%rd11, [_Z15solveQuadraticsIdEvPT_S1_PKS0_S3_S3_m_param_1];
	ld.param.u64 	%rd12, [_Z15solveQuadraticsIdEvPT_S1_PKS0_S3_S3_m_param_2];
	ld.param.u64 	%rd13, [_Z15solveQuadraticsIdEvPT_S1_PKS0_S3_S3_m_param_3];
	ld.param.u64 	%rd14, [_Z15solveQuadraticsIdEvPT_S1_PKS0_S3_S3_m_param_4];
	ld.param.u64 	%rd15, [_Z15solveQuadraticsIdEvPT_S1_PKS0_S3_S3_m_param_5];
	mov.u32 	%r2, %ctaid.x;
	mov.u32 	%r1, %ntid.x;
	mov.u32 	%r3, %tid.x;
	mad.lo.s32 	%r4, %r2, %r1, %r3;
	cvt.u64.u32 	%rd22, %r4;
	setp.le.u64 	%p1, %rd15, %rd22;
	@%p1 bra 	$L__BB0_3;
	mov.u32 	%r5, %nctaid.x;
	mul.lo.s32 	%r6, %r1, %r5;
	cvt.u64.u32 	%rd2, %r6;
	cvta.to.global.u64 	%rd3, %rd12;
	cvta.to.global.u64 	%rd4, %rd13;
	cvta.to.global.u64 	%rd5, %rd14;
	cvta.to.global.u64 	%rd6, %rd10;
	cvta.to.global.u64 	%rd7, %rd11;
$L__BB0_2:
	shl.b64 	%rd16, %rd22, 3;
	add.s64 	%rd17, %rd6, %rd16;
	add.s64 	%rd18, %rd7, %rd16;
	add.s64 	%rd19, %rd3, %rd16;
	ld.global.f64 	%fd1, [%rd19];
	add.s64 	%rd20, %rd4, %rd16;
	ld.global.f64 	%fd2, [%rd20];
	add.s64 	%rd21, %rd5, %rd16;
	ld.global.f64 	%fd3, [%rd21];
	mul.f64 	%fd4, %fd1, 0dC010000000000000;
	mul.f64 	%fd5, %fd4, %fd3;
	fma.rn.f64 	%fd6, %fd2, %fd2, %fd5;
	cvt.rn.f32.f64 	%f1, %fd6;
	sqrt.rn.f32 	%f2, %f1;
	cvt.f64.f32 	%fd7, %f2;
	setp.lt.f64 	%p2, %fd2, 0d0000000000000000;
	sub.f64 	%fd8, %fd7, %fd2;
	neg.f64 	%fd9, %fd2;
	sub.f64 	%fd10, %fd9, %fd7;
	selp.f64 	%fd11, %fd8, %fd10, %p2;
	add.f64 	%fd12, %fd1, %fd1;
	div.rn.f64 	%fd13, %fd11, %fd12;
	st.global.f64 	[%rd17], %fd13;
	add.f64 	%fd14, %fd3, %fd3;
	div.rn.f64 	%fd15, %fd14, %fd11;
	st.global.f64 	[%rd18], %fd15;
	add.s64 	%rd22, %rd22, %rd2;
	setp.lt.u64 	%p3, %rd22, %rd15;
	@%p3 bra 	$L__BB0_2;
$L__BB0_3:
	ret;

}


// ===== COMPILED SASS (sm_100) =====

	.target	sm_100

	.elftype	@"ET_EXEC"


//--------------------- .note.nv.tkinfo           --------------------------
	.section	.note.nv.tkinfo,"",@"SHT_NOTE"
	.sectionflags	@"SHF_NOTE_NV_TKINFO"
	.tkinfo
        /*0018*/ 	.word	0x00000002
        /*0030*/ 	.string	""
        /*0030*/ 	.string	"ptxas"
        /*0030*/ 	.string	"Cuda compilation tools, release 13.0, V13.0.88"
        /*0030*/ 	.string	"Build cuda_13.0.r13.0/compiler.36424714_0"
        /*0030*/ 	.string	"-arch sm_100 -m 64 "



//--------------------- .note.nv.cuinfo           --------------------------
	.section	.note.nv.cuinfo,"",@"SHT_NOTE"
	.sectionflags	@"SHF_NOTE_NV_CUINFO"
        /*0018*/ 	.short	0x0002
        /*001a*/ 	.short	0x0064
        /*001c*/ 	.short	0x0082
	.zero		2


//--------------------- .nv.info                  --------------------------
	.section	.nv.info,"",@"SHT_CUDA_INFO"
	.align	4


	//----- nvinfo : EIATTR_REGCOUNT
	.align		4
        /*0000*/ 	.byte	0x04, 0x2f
        /*0002*/ 	.short	(.L_1 - .L_0)
	.align		4
.L_0:
        /*0004*/ 	.word	index@(_Z15solveQuadraticsIdEvPT_S1_PKS0_S3_S3_m)
        /*0008*/ 	.word	0x00000022


	//----- nvinfo : EIATTR_FRAME_SIZE
	.align		4
.L_1:
        /*000c*/ 	.byte	0x04, 0x11
        /*000e*/ 	.short	(.L_3 - .L_2)
	.align		4
.L_2:
        /*0010*/ 	.word	index@($__internal_1_$__cuda_sm20_sqrt_rn_f32_slowpath)
        /*0014*/ 	.word	0x00000000


	//----- nvinfo : EIATTR_FRAME_SIZE
	.align		4
.L_3:
        /*0018*/ 	.byte	0x04, 0x11
        /*001a*/ 	.short	(.L_5 - .L_4)
	.align		4
.L_4:
        /*001c*/ 	.word	index@($__internal_0_$__cuda_sm20_div_rn_f64_full)
        /*0020*/ 	.word	0x00000000


	//----- nvinfo : EIATTR_FRAME_SIZE
	.align		4
.L_5:
        /*0024*/ 	.byte	0x04, 0x11
        /*0026*/ 	.short	(.L_7 - .L_6)
	.align		4
.L_6:
        /*0028*/ 	.word	index@(_Z15solveQuadraticsIdEvPT_S1_PKS0_S3_S3_m)
        /*002c*/ 	.word	0x00000000


	//----- nvinfo : EIATTR_MIN_STACK_SIZE
	.align		4
.L_7:
        /*0030*/ 	.byte	0x04, 0x12
        /*0032*/ 	.short	(.L_9 - .L_8)
	.align		4
.L_8:
        /*0034*/ 	.word	index@(_Z15solveQuadraticsIdEvPT_S1_PKS0_S3_S3_m)
        /*0038*/ 	.word	0x00000000
.L_9:


//--------------------- .nv.compat                --------------------------
	.section	.nv.compat,"",@"SHT_CUDA_COMPAT_INFO"
	.align	4
        /*0000*/ 	.byte	0x02, 0x09, 0x00, 0x00, 0x02, 0x02, 0x01, 0x00, 0x02, 0x05, 0x05, 0x00, 0x03, 0x07, 0x01, 0x01
        /*0010*/ 	.byte	0x02, 0x03, 0x00, 0x00, 0x02, 0x06, 0x01, 0x00, 0x04, 0x0b, 0x08, 0x00, 0x01, 0x00, 0x00, 0x00
        /*0020*/ 	.byte	0x00, 0x00, 0x00, 0x00


//--------------------- .nv.info._Z15solveQuadraticsIdEvPT_S1_PKS0_S3_S3_m --------------------------
	.section	.nv.info._Z15solveQuadraticsIdEvPT_S1_PKS0_S3_S3_m,"",@"SHT_CUDA_INFO"
	.sectionflags	@""
	.align	4


	//----- nvinfo : EIATTR_CUDA_API_VERSION
	.align		4
        /*0000*/ 	.byte	0x04, 0x37
        /*0002*/ 	.short	(.L_11 - .L_10)
.L_10:
        /*0004*/ 	.word	0x00000082


	//----- nvinfo : EIATTR_KPARAM_INFO
	.align		4
.L_11:
        /*0008*/ 	.byte	0x04, 0x17
        /*000a*/ 	.short	(.L_13 - .L_12)
.L_12:
        /*000c*/ 	.word	0x00000000
        /*0010*/ 	.short	0x0005
        /*0012*/ 	.short	0x0028
        /*0014*/ 	.byte	0x00, 0xf0, 0x21, 0x00


	//----- nvinfo : EIATTR_KPARAM_INFO
	.align		4
.L_13:
        /*0018*/ 	.byte	0x04, 0x17
        /*001a*/ 	.short	(.L_15 - .L_14)
.L_14:
        /*001c*/ 	.word	0x00000000
        /*0020*/ 	.short	0x0004
        /*0022*/ 	.short	0x0020
        /*0024*/ 	.byte	0x00, 0xf5, 0x21, 0x00


	//----- nvinfo : EIATTR_KPARAM_INFO
	.align		4
.L_15:
        /*0028*/ 	.byte	0x04, 0x17
        /*002a*/ 	.short	(.L_17 - .L_16)
.L_16:
        /*002c*/ 	.word	0x00000000
        /*0030*/ 	.short	0x0003
        /*0032*/ 	.short	0x0018
        /*0034*/ 	.byte	0x00, 0xf5, 0x21, 0x00


	//----- nvinfo : EIATTR_KPARAM_INFO
	.align		4
.L_17:
        /*0038*/ 	.byte	0x04, 0x17
        /*003a*/ 	.short	(.L_19 - .L_18)
.L_18:
        /*003c*/ 	.word	0x00000000
        /*0040*/ 	.short	0x0002
        /*0042*/ 	.short	0x0010
        /*0044*/ 	.byte	0x00, 0xf5, 0x21, 0x00


	//----- nvinfo : EIATTR_KPARAM_INFO
	.align		4
.L_19:
        /*0048*/ 	.byte	0x04, 0x17
        /*004a*/ 	.short	(.L_21 - .L_20)
.L_20:
        /*004c*/ 	.word	0x00000000
        /*0050*/ 	.short	0x0001
        /*0052*/ 	.short	0x0008
        /*0054*/ 	.byte	0x00, 0xf5, 0x21, 0x00


	//----- nvinfo : EIATTR_KPARAM_INFO
	.align		4
.L_21:
        /*0058*/ 	.byte	0x04, 0x17
        /*005a*/ 	.short	(.L_23 - .L_22)
.L_22:
        /*005c*/ 	.word	0x00000000
        /*0060*/ 	.short	0x0000
        /*0062*/ 	.short	0x0000
        /*0064*/ 	.byte	0x00, 0xf5, 0x21, 0x00


	//----- nvinfo : EIATTR_SPARSE_MMA_MASK
	.align		4
.L_23:
        /*0068*/ 	.byte	0x03, 0x50
        /*006a*/ 	.short	0x0000


	//----- nvinfo : EIATTR_MAXREG_COUNT
	.align		4
        /*006c*/ 	.byte	0x03, 0x1b
        /*006e*/ 	.short	0x00ff


	//----- nvinfo : EIATTR_MERCURY_ISA_VERSION
	.align		4
        /*0070*/ 	.byte	0x03, 0x5f
        /*0072*/ 	.short	0x0101


	//----- nvinfo : EIATTR_VRC_CTA_INIT_COUNT
	.align		4
        /*0074*/ 	.byte	0x02, 0x4a
	.zero		1
	.zero		1


	//----- nvinfo : EIATTR_EXIT_INSTR_OFFSETS
	.align		4
        /*0078*/ 	.byte	0x04, 0x1c
        /*007a*/ 	.short	(.L_25 - .L_24)


	//   ....[0]....
.L_24:
        /*007c*/ 	.word	0x00000080


	//   ....[1]....
        /*0080*/ 	.word	0x000006f0


	//----- nvinfo : EIATTR_CRS_STACK_SIZE
	.align		4
.L_25:
        /*0084*/ 	.byte	0x04, 0x1e
        /*0086*/ 	.short	(.L_27 - .L_26)
.L_26:
        /*0088*/ 	.word	0x00000000


	//----- nvinfo : EIATTR_CBANK_PARAM_SIZE
	.align		4
.L_27:
        /*008c*/ 	.byte	0x03, 0x19
        /*008e*/ 	.short	0x0030


	//----- nvinfo : EIATTR_PARAM_CBANK
	.align		4
        /*0090*/ 	.byte	0x04, 0x0a
        /*0092*/ 	.short	(.L_29 - .L_28)
	.align		4
.L_28:
        /*0094*/ 	.word	index@(.nv.constant0._Z15solveQuadraticsIdEvPT_S1_PKS0_S3_S3_m)
        /*0098*/ 	.short	0x0380
        /*009a*/ 	.short	0x0030


	//----- nvinfo : EIATTR_SW_WAR
	.align		4
.L_29:
        /*009c*/ 	.byte	0x04, 0x36
        /*009e*/ 	.short	(.L_31 - .L_30)
.L_30:
        /*00a0*/ 	.word	0x00000008
.L_31:


//--------------------- .nv.callgraph             --------------------------
	.section	.nv.callgraph,"",@"SHT_CUDA_CALLGRAPH"
	.align	4
	.sectionentsize	8
	.align		4
        /*0000*/ 	.word	0x00000000
	.align		4
        /*0004*/ 	.word	0xffffffff
	.align		4
        /*0008*/ 	.word	0x00000000
	.align		4
        /*000c*/ 	.word	0xfffffffe
	.align		4
        /*0010*/ 	.word	0x00000000
	.align		4
        /*0014*/ 	.word	0xfffffffd
	.align		4
        /*0018*/ 	.word	0x00000000
	.align		4
        /*001c*/ 	.word	0xfffffffc


//--------------------- .text._Z15solveQuadraticsIdEvPT_S1_PKS0_S3_S3_m --------------------------
	.section	.text._Z15solveQuadraticsIdEvPT_S1_PKS0_S3_S3_m,"ax",@progbits
	.align	128
        .global         _Z15solveQuadraticsIdEvPT_S1_PKS0_S3_S3_m
        .type           _Z15solveQuadraticsIdEvPT_S1_PKS0_S3_S3_m,@function
        .size           _Z15solveQuadraticsIdEvPT_S1_PKS0_S3_S3_m,(.L_x_17 - _Z15solveQuadraticsIdEvPT_S1_PKS0_S3_S3_m)
        .other          _Z15solveQuadraticsIdEvPT_S1_PKS0_S3_S3_m,@"STO_CUDA_ENTRY STV_DEFAULT"
_Z15solveQuadraticsIdEvPT_S1_PKS0_S3_S3_m:
.text._Z15solveQuadraticsIdEvPT_S1_PKS0_S3_S3_m:
[----:B------:R-:W-:Y:S01]  /*0000*/  LDC R1, c[0x0][0x37c] ;  /* 0x0000df00ff017b82 */ /* 0x000fe20000000800 */
[----:B------:R-:W0:Y:S07]  /*0010*/  S2R R12, SR_TID.X ;  /* 0x00000000000c7919 */ /* 0x000e2e0000002100 */
[----:B------:R-:W0:Y:S01]  /*0020*/  S2UR UR4, SR_CTAID.X ;  /* 0x00000000000479c3 */ /* 0x000e220000002500 */
[----:B------:R-:W1:Y:S07]  /*0030*/  LDCU.64 UR6, c[0x0][0x3a8] ;  /* 0x00007500ff0677ac */ /* 0x000e6e0008000a00 */
[----:B------:R-:W0:Y:S02]  /*0040*/  LDC R15, c[0x0][0x360] ;  /* 0x0000d800ff0f7b82 */ /* 0x000e240000000800 */
[----:B0-----:R-:W-:-:S05]  /*0050*/  IMAD R12, R15, UR4, R12 ;  /* 0x000000040f0c7c24 */ /* 0x001fca000f8e020c */
[----:B-1----:R-:W-:-:S04]  /*0060*/  ISETP.GE.U32.AND P0, PT, R12, UR6, PT ;  /* 0x000000060c007c0c */ /* 0x002fc8000bf06070 */
[----:B------:R-:W-:-:S13]  /*0070*/  ISETP.GE.U32.AND.EX P0, PT, RZ, UR7, PT, P0 ;  /* 0x00000007ff007c0c */ /* 0x000fda000bf06100 */
[----:B------:R-:W-:Y:S05]  /*0080*/  @P0 EXIT ;  /* 0x000000000000094d */ /* 0x000fea0003800000 */
[----:B------:R-:W0:Y:S01]  /*0090*/  LDCU UR4, c[0x0][0x370] ;  /* 0x00006e00ff0477ac */ /* 0x000e220008000800 */
[----:B------:R-:W-:Y:S01]  /*00a0*/  BSSY.RECONVERGENT B0, `(.L_x_0) ;  /* 0x0000064000007945 */ /* 0x000fe20003800200 */
[----:B------:R-:W-:Y:S01]  /*00b0*/  IMAD.MOV.U32 R13, RZ, RZ, RZ ;  /* 0x000000ffff0d7224 */ /* 0x000fe200078e00ff */
[----:B------:R-:W1:Y:S01]  /*00c0*/  LDCU.64 UR6, c[0x0][0x358] ;  /* 0x00006b00ff0677ac */ /* 0x000e620008000a00 */
[----:B------:R-:W2:Y:S01]  /*00d0*/  LDCU.128 UR8, c[0x0][0x380] ;  /* 0x00007000ff0877ac */ /* 0x000ea20008000c00 */
[----:B------:R-:W3:Y:S01]  /*00e0*/  LDCU.128 UR12, c[0x0][0x390] ;  /* 0x00007200ff0c77ac */ /* 0x000ee20008000c00 */
[----:B------:R-:W4:Y:S01]  /*00f0*/  LDCU.128 UR16, c[0x0][0x3a0] ;  /* 0x00007400ff1077ac */ /* 0x000f220008000c00 */
[----:B0-----:R-:W-:-:S07]  /*0100*/  IMAD R15, R15, UR4, RZ ;  /* 0x000000040f0f7c24 */ /* 0x001fce000f8e02ff */
.L_x_8:
[C---:B------:R-:W-:Y:S01]  /*0110*/  IMAD.SHL.U32 R9, R12.reuse, 0x8, RZ ;  /* 0x000000080c097824 */ /* 0x040fe200078e00ff */
[----:B------:R-:W-:-:S04]  /*0120*/  SHF.L.U64.HI R18, R12, 0x3, R13 ;  /* 0x000000030c127819 */ /* 0x000fc8000001020d */
[----:B---3--:R-:W-:-:S04]  /*0130*/  IADD3 R16, P0, PT, R9, UR12, RZ ;  /* 0x0000000c09107c10 */ /* 0x008fc8000ff1e0ff */
[----:B------:R-:W-:Y:S02]  /*0140*/  IADD3.X R17, PT, PT, R18, UR13, RZ, P0, !PT ;  /* 0x0000000d12117c10 */ /* 0x000fe400087fe4ff */
[----:B0---4-:R-:W-:-:S04]  /*0150*/  IADD3 R4, P0, PT, R9, UR16, RZ ;  /* 0x0000001009047c10 */ /* 0x011fc8000ff1e0ff */
[----:B-1----:R-:W3:Y:S01]  /*0160*/  LDG.E.64 R16, desc[UR6][R16.64] ;  /* 0x0000000610107981 */ /* 0x002ee2000c1e1b00 */
[----:B------:R-:W-:Y:S02]  /*0170*/  IADD3.X R5, PT, PT, R18, UR17, RZ, P0, !PT ;  /* 0x0000001112057c10 */ /* 0x000fe400087fe4ff */
[----:B------:R-:W-:-:S04]  /*0180*/  IADD3 R2, P0, PT, R9, UR14, RZ ;  /* 0x0000000e09027c10 */ /* 0x000fc8000ff1e0ff */
[----:B------:R-:W4:Y:S01]  /*0190*/  LDG.E.64 R4, desc[UR6][R4.64] ;  /* 0x0000000604047981 */ /* 0x000f22000c1e1b00 */
[----:B------:R-:W-:-:S06]  /*01a0*/  IADD3.X R3, PT, PT, R18, UR15, RZ, P0, !PT ;  /* 0x0000000f12037c10 */ /* 0x000fcc00087fe4ff */
[----:B------:R-:W5:Y:S01]  /*01b0*/  LDG.E.64 R2, desc[UR6][R2.64] ;  /* 0x0000000602027981 */ /* 0x000f62000c1e1b00 */
[----:B------:R-:W-:Y:S01]  /*01c0*/  IADD3 R12, P0, PT, R15, R12, RZ ;  /* 0x0000000c0f0c7210 */ /* 0x000fe20007f1e0ff */
[----:B------:R-:W-:Y:S01]  /*01d0*/  BSSY.RECONVERGENT B1, `(.L_x_1) ;  /* 0x0000017000017945 */ /* 0x000fe20003800200 */
[----:B--2---:R-:W-:-:S03]  /*01e0*/  IADD3 R8, P2, PT, R9, UR8, RZ ;  /* 0x0000000809087c10 */ /* 0x004fc6000ff5e0ff */
[----:B------:R-:W-:Y:S01]  /*01f0*/  IMAD.X R13, RZ, RZ, R13, P0 ;  /* 0x000000ffff0d7224 */ /* 0x000fe200000e060d */
[----:B------:R-:W-:-:S04]  /*0200*/  ISETP.GE.U32.AND P0, PT, R12, UR18, PT ;  /* 0x000000120c007c0c */ /* 0x000fc8000bf06070 */
[----:B------:R-:W-:Y:S01]  /*0210*/  ISETP.GE.U32.AND.EX P0, PT, R13, UR19, PT, P0 ;  /* 0x000000130d007c0c */ /* 0x000fe2000bf06100 */
[----:B---3--:R-:W-:-:S08]  /*0220*/  DMUL R6, R16, -4 ;  /* 0xc010000010067828 */ /* 0x008fd00000000000 */
[----:B----4-:R-:W-:-:S08]  /*0230*/  DMUL R6, R4, R6 ;  /* 0x0000000604067228 */ /* 0x010fd00000000000 */
[----:B-----5:R-:W-:Y:S01]  /*0240*/  DFMA R10, R2, R2, R6 ;  /* 0x00000002020a722b */ /* 0x020fe20000000006 */
[----:B------:R-:W-:Y:S02]  /*0250*/  IADD3 R6, P3, PT, R9, UR10, RZ ;  /* 0x0000000a09067c10 */ /* 0x000fe4000ff7e0ff */
[C---:B------:R-:W-:Y:S02]  /*0260*/  IADD3.X R9, PT, PT, R18.reuse, UR9, RZ, P2, !PT ;  /* 0x0000000912097c10 */ /* 0x040fe400097fe4ff */
[----:B------:R-:W-:-:S05]  /*0270*/  IADD3.X R7, PT, PT, R18, UR11, RZ, P3, !PT ;  /* 0x0000000b12077c10 */ /* 0x000fca0009ffe4ff */
[----:B------:R-:W0:Y:S02]  /*0280*/  F2F.F32.F64 R11, R10 ;  /* 0x0000000a000b7310 */ /* 0x000e240000301000 */
[----:B0-----:R-:W-:-:S06]  /*0290*/  VIADD R0, R11, 0xf3000000 ;  /* 0xf30000000b007836 */ /* 0x001fcc0000000000 */
[----:B------:R0:W1:Y:S01]  /*02a0*/  MUFU.RSQ R14, R11 ;  /* 0x0000000b000e7308 */ /* 0x0000620000001400 */
[----:B------:R-:W-:-:S13]  /*02b0*/  ISETP.GT.U32.AND P1, PT, R0, 0x727fffff, PT ;  /* 0x727fffff0000780c */ /* 0x000fda0003f24070 */
[----:B0-----:R-:W-:Y:S05]  /*02c0*/  @!P1 BRA `(.L_x_2) ;  /* 0x00000000000c9947 */ /* 0x001fea0003800000 */
[----:B------:R-:W-:-:S07]  /*02d0*/  MOV R21, 0x2f0 ;  /* 0x000002f000157802 */ /* 0x000fce0000000f00 */
[----:B-1----:R-:W-:Y:S05]  /*02e0*/  CALL.REL.NOINC `($__internal_1_$__cuda_sm20_sqrt_rn_f32_slowpath) ;  /* 0x0000000800747944 */ /* 0x002fea0003c00000 */
[----:B------:R-:W-:Y:S05]  /*02f0*/  BRA `(.L_x_3) ;  /* 0x0000000000107947 */ /* 0x000fea0003800000 */
.L_x_2:
[----:B-1----:R-:W-:Y:S01]  /*0300*/  FMUL.FTZ R0, R11, R14 ;  /* 0x0000000e0b007220 */ /* 0x002fe20000410000 */
[----:B------:R-:W-:-:S03]  /*0310*/  FMUL.FTZ R10, R14, 0.5 ;  /* 0x3f0000000e0a7820 */ /* 0x000fc60000410000 */
[----:B------:R-:W-:-:S04]  /*0320*/  FFMA R11, -R0, R0, R11 ;  /* 0x00000000000b7223 */ /* 0x000fc8000000010b */
[----:B------:R-:W-:-:S07]  /*0330*/  FFMA R0, R11, R10, R0 ;  /* 0x0000000a0b007223 */ /* 0x000fce0000000000 */
.L_x_3:
[----:B------:R-:W-:Y:S05]  /*0340*/  BSYNC.RECONVERGENT B1 ;  /* 0x0000000000017941 */ /* 0x000fea0003800200 */
.L_x_1:
[----:B------:R-:W-:Y:S01]  /*0350*/  DADD R16, R16, R16 ;  /* 0x0000000010107229 */ /* 0x000fe20000000010 */
[----:B------:R-:W-:Y:S01]  /*0360*/  IMAD.MOV.U32 R18, RZ, RZ, 0x1 ;  /* 0x00000001ff127424 */ /* 0x000fe200078e00ff */
[----:B------:R-:W0:Y:S01]  /*0370*/  F2F.F64.F32 R10, R0 ;  /* 0x00000000000a7310 */ /* 0x000e220000201800 */
[----:B------:R-:W-:Y:S01]  /*0380*/  DSETP.GEU.AND P1, PT, R2, RZ, PT ;  /* 0x000000ff0200722a */ /* 0x000fe20003f2e000 */
[----:B------:R-:W-:Y:S06]  /*0390*/  BSSY.RECONVERGENT B1, `(.L_x_4) ;  /* 0x000001a000017945 */ /* 0x000fec0003800200 */
[----:B------:R-:W1:Y:S02]  /*03a0*/  MUFU.RCP64H R19, R17 ;  /* 0x0000001100137308 */ /* 0x000e640000001800 */
[----:B-1----:R-:W-:-:S08]  /*03b0*/  DFMA R20, -R16, R18, 1 ;  /* 0x3ff000001014742b */ /* 0x002fd00000000112 */
[----:B------:R-:W-:-:S08]  /*03c0*/  DFMA R20, R20, R20, R20 ;  /* 0x000000141414722b */ /* 0x000fd00000000014 */
[----:B------:R-:W-:Y:S02]  /*03d0*/  DFMA R20, R18, R20, R18 ;  /* 0x000000141214722b */ /* 0x000fe40000000012 */
[C-C-:B0-----:R-:W-:Y:S02]  /*03e0*/  DADD R18, -R2.reuse, R10.reuse ;  /* 0x0000000002127229 */ /* 0x141fe4000000010a */
[----:B------:R-:W-:-:S04]  /*03f0*/  DADD R10, -R2, -R10 ;  /* 0x00000000020a7229 */ /* 0x000fc8000000090a */
[----:B------:R-:W-:-:S06]  /*0400*/  DFMA R22, -R16, R20, 1 ;  /* 0x3ff000001016742b */ /* 0x000fcc0000000114 */
[----:B------:R-:W-:Y:S02]  /*0410*/  FSEL R10, R18, R10, !P1 ;  /* 0x0000000a120a7208 */ /* 0x000fe40004800000 */
[----:B------:R-:W-:Y:S01]  /*0420*/  DFMA R22, R20, R22, R20 ;  /* 0x000000161416722b */ /* 0x000fe20000000014 */
[----:B------:R-:W-:-:S04]  /*0430*/  FSEL R11, R19, R11, !P1 ;  /* 0x0000000b130b7208 */ /* 0x000fc80004800000 */
[----:B------:R-:W-:-:S03]  /*0440*/  FSETP.GEU.AND P2, PT, |R11|, 6.5827683646048100446e-37, PT ;  /* 0x036000000b00780b */ /* 0x000fc60003f4e200 */
[----:B------:R-:W-:-:S08]  /*0450*/  DMUL R2, R10, R22 ;  /* 0x000000160a027228 */ /* 0x000fd00000000000 */
[----:B------:R-:W-:-:S08]  /*0460*/  DFMA R18, -R16, R2, R10 ;  /* 0x000000021012722b */ /* 0x000fd0000000010a */
[----:B------:R-:W-:-:S10]  /*0470*/  DFMA R2, R22, R18, R2 ;  /* 0x000000121602722b */ /* 0x000fd40000000002 */
[----:B------:R-:W-:-:S05]  /*0480*/  FFMA R0, RZ, R17, R3 ;  /* 0x00000011ff007223 */ /* 0x000fca0000000003 */
[----:B------:R-:W-:-:S13]  /*0490*/  FSETP.GT.AND P1, PT, |R0|, 1.469367938527859385e-39, PT ;  /* 0x001000000000780b */ /* 0x000fda0003f24200 */
[----:B------:R-:W-:Y:S05]  /*04a0*/  @P1 BRA P2, `(.L_x_5) ;  /* 0x0000000000201947 */ /* 0x000fea0001000000 */
[----:B------:R-:W-:Y:S01]  /*04b0*/  IMAD.MOV.U32 R18, RZ, RZ, R16 ;  /* 0x000000ffff127224 */ /* 0x000fe200078e0010 */
[----:B------:R-:W-:Y:S01]  /*04c0*/  MOV R0, 0x510 ;  /* 0x0000051000007802 */ /* 0x000fe20000000f00 */
[----:B------:R-:W-:Y:S02]  /*04d0*/  IMAD.MOV.U32 R19, RZ, RZ, R17 ;  /* 0x000000ffff137224 */ /* 0x000fe400078e0011 */
[----:B------:R-:W-:Y:S02]  /*04e0*/  IMAD.MOV.U32 R20, RZ, RZ, R10 ;  /* 0x000000ffff147224 */ /* 0x000fe400078e000a */
[----:B------:R-:W-:-:S07]  /*04f0*/  IMAD.MOV.U32 R21, RZ, RZ, R11 ;  /* 0x000000ffff157224 */ /* 0x000fce00078e000b */
[----:B------:R-:W-:Y:S05]  /*0500*/  CALL.REL.NOINC `($__internal_0_$__cuda_sm20_div_rn_f64_full) ;  /* 0x00000000007c7944 */ /* 0x000fea0003c00000 */
[----:B------:R-:W-:Y:S02]  /*0510*/  IMAD.MOV.U32 R2, RZ, RZ, R22 ;  /* 0x000000ffff027224 */ /* 0x000fe400078e0016 */
[----:B------:R-:W-:-:S07]  /*0520*/  IMAD.MOV.U32 R3, RZ, RZ, R23 ;  /* 0x000000ffff037224 */ /* 0x000fce00078e0017 */
.L_x_5:
[----:B------:R-:W-:Y:S05]  /*0530*/  BSYNC.RECONVERGENT B1 ;  /* 0x0000000000017941 */ /* 0x000fea0003800200 */
.L_x_4:
[----:B------:R-:W0:Y:S01]  /*0540*/  MUFU.RCP64H R17, R11 ;  /* 0x0000000b00117308 */ /* 0x000e220000001800 */
[----:B------:R-:W-:Y:S01]  /*0550*/  IMAD.MOV.U32 R16, RZ, RZ, 0x1 ;  /* 0x00000001ff107424 */ /* 0x000fe200078e00ff */
[----:B------:R-:W-:Y:S01]  /*0560*/  DADD R20, R4, R4 ;  /* 0x0000000004147229 */ /* 0x000fe20000000004 */
[----:B------:R1:W-:Y:S01]  /*0570*/  STG.E.64 desc[UR6][R8.64], R2 ;  /* 0x0000000208007986 */ /* 0x0003e2000c101b06 */
[----:B------:R-:W-:Y:S08]  /*0580*/  BSSY.RECONVERGENT B1, `(.L_x_6) ;  /* 0x0000013000017945 */ /* 0x000ff00003800200 */
[----:B------:R-:W-:Y:S01]  /*0590*/  FSETP.GEU.AND P2, PT, |R21|, 6.5827683646048100446e-37, PT ;  /* 0x036000001500780b */ /* 0x000fe20003f4e200 */
[----:B0-----:R-:W-:-:S08]  /*05a0*/  DFMA R18, -R10, R16, 1 ;  /* 0x3ff000000a12742b */ /* 0x001fd00000000110 */
[----:B------:R-:W-:-:S08]  /*05b0*/  DFMA R18, R18, R18, R18 ;  /* 0x000000121212722b */ /* 0x000fd00000000012 */
[----:B------:R-:W-:-:S08]  /*05c0*/  DFMA R18, R16, R18, R16 ;  /* 0x000000121012722b */ /* 0x000fd00000000010 */
[----:B------:R-:W-:-:S08]  /*05d0*/  DFMA R16, -R10, R18, 1 ;  /* 0x3ff000000a10742b */ /* 0x000fd00000000112 */
[----:B------:R-:W-:-:S08]  /*05e0*/  DFMA R16, R18, R16, R18 ;  /* 0x000000101210722b */ /* 0x000fd00000000012 */
[----:B------:R-:W-:-:S08]  /*05f0*/  DMUL R4, R20, R16 ;  /* 0x0000001014047228 */ /* 0x000fd00000000000 */
[----:B------:R-:W-:-:S08]  /*0600*/  DFMA R18, -R10, R4, R20 ;  /* 0x000000040a12722b */ /* 0x000fd00000000114 */
[----:B------:R-:W-:-:S10]  /*0610*/  DFMA R4, R16, R18, R4 ;  /* 0x000000121004722b */ /* 0x000fd40000000004 */
[----:B------:R-:W-:-:S05]  /*0620*/  FFMA R0, RZ, R11, R5 ;  /* 0x0000000bff007223 */ /* 0x000fca0000000005 */
[----:B------:R-:W-:-:S13]  /*0630*/  FSETP.GT.AND P1, PT, |R0|, 1.469367938527859385e-39, PT ;  /* 0x001000000000780b */ /* 0x000fda0003f24200 */
[----:B-1----:R-:W-:Y:S05]  /*0640*/  @P1 BRA P2, `(.L_x_7) ;  /* 0x0000000000181947 */ /* 0x002fea0001000000 */
[----:B------:R-:W-:Y:S01]  /*0650*/  IMAD.MOV.U32 R18, RZ, RZ, R10 ;  /* 0x000000ffff127224 */ /* 0x000fe200078e000a */
[----:B------:R-:W-:Y:S01]  /*0660*/  MOV R0, 0x690 ;  /* 0x0000069000007802 */ /* 0x000fe20000000f00 */
[----:B------:R-:W-:-:S07]  /*0670*/  IMAD.MOV.U32 R19, RZ, RZ, R11 ;  /* 0x000000ffff137224 */ /* 0x000fce00078e000b */
[----:B------:R-:W-:Y:S05]  /*0680*/  CALL.REL.NOINC `($__internal_0_$__cuda_sm20_div_rn_f64_full) ;  /* 0x00000000001c7944 */ /* 0x000fea0003c00000 */
[----:B------:R-:W-:Y:S02]  /*0690*/  IMAD.MOV.U32 R4, RZ, RZ, R22 ;  /* 0x000000ffff047224 */ /* 0x000fe400078e0016 */
[----:B------:R-:W-:-:S07]  /*06a0*/  IMAD.MOV.U32 R5, RZ, RZ, R23 ;  /* 0x000000ffff057224 */ /* 0x000fce00078e0017 */
.L_x_7:
[----:B------:R-:W-:Y:S05]  /*06b0*/  BSYNC.RECONVERGENT B1 ;  /* 0x0000000000017941 */ /* 0x000fea0003800200 */
.L_x_6:
[----:B------:R0:W-:Y:S01]  /*06c0*/  STG.E.64 desc[UR6][R6.64], R4 ;  /* 0x0000000406007986 */ /* 0x0001e2000c101b06 */
[----:B------:R-:W-:Y:S05]  /*06d0*/  @!P0 BRA `(.L_x_8) ;  /* 0xfffffff8008c8947 */ /* 0x000fea000383ffff */
[----:B------:R-:W-:Y:S05]  /*06e0*/  BSYNC.RECONVERGENT B0 ;  /* 0x0000000000007941 */ /* 0x000fea0003800200 */
.L_x_0:
[----:B------:R-:W-:Y:S05]  /*06f0*/  EXIT ;  /* 0x000000000000794d */ /* 0x000fea0003800000 */
        .weak           $__internal_0_$__cuda_sm20_div_rn_f64_full
        .type           $__internal_0_$__cuda_sm20_div_rn_f64_full,@function
        .size           $__internal_0_$__cuda_sm20_div_rn_f64_full,($__internal_1_$__cuda_sm20_sqrt_rn_f32_slowpath - $__internal_0_$__cuda_sm20_div_rn_f64_full)
$__internal_0_$__cuda_sm20_div_rn_f64_full:
[C---:B------:R-:W-:Y:S01]  /*0700*/  FSETP.GEU.AND P1, PT, |R19|.reuse, 1.469367938527859385e-39, PT ;  /* 0x001000001300780b */ /* 0x040fe20003f2e200 */
[----:B------:R-:W-:Y:S01]  /*0710*/  IMAD.MOV.U32 R24, RZ, RZ, 0x1 ;  /* 0x00000001ff187424 */ /* 0x000fe200078e00ff */
[----:B------:R-:W-:Y:S01]  /*0720*/  LOP3.LUT R16, R19, 0x800fffff, RZ, 0xc0, !PT ;  /* 0x800fffff13107812 */ /* 0x000fe200078ec0ff */
[----:B------:R-:W-:Y:S01]  /*0730*/  IMAD.MOV.U32 R22, RZ, RZ, 0x1ca00000 ;  /* 0x1ca00000ff167424 */ /* 0x000fe200078e00ff */
[C---:B------:R-:W-:Y:S01]  /*0740*/  FSETP.GEU.AND P3, PT, |R21|.reuse, 1.469367938527859385e-39, PT ;  /* 0x001000001500780b */ /* 0x040fe20003f6e200 */
[----:B------:R-:W-:Y:S01]  /*0750*/  BSSY.RECONVERGENT B2, `(.L_x_9) ;  /* 0x0000053000027945 */ /* 0x000fe20003800200 */
[----:B------:R-:W-:Y:S01]  /*0760*/  LOP3.LUT R17, R16, 0x3ff00000, RZ, 0xfc, !PT ;  /* 0x3ff0000010117812 */ /* 0x000fe200078efcff */
[----:B------:R-:W-:Y:S01]  /*0770*/  IMAD.MOV.U32 R16, RZ, RZ, R18 ;  /* 0x000000ffff107224 */ /* 0x000fe200078e0012 */
[----:B------:R-:W-:Y:S02]  /*0780*/  LOP3.LUT R14, R21, 0x7ff00000, RZ, 0xc0, !PT ;  /* 0x7ff00000150e7812 */ /* 0x000fe400078ec0ff */
[----:B------:R-:W-:-:S03]  /*0790*/  LOP3.LUT R23, R19, 0x7ff00000, RZ, 0xc0, !PT ;  /* 0x7ff0000013177812 */ /* 0x000fc600078ec0ff */
[----:B------:R-:W-:Y:S01]  /*07a0*/  @!P1 DMUL R16, R18, 8.98846567431157953865e+307 ;  /* 0x7fe0000012109828 */ /* 0x000fe20000000000 */
[C---:B------:R-:W-:Y:S01]  /*07b0*/  ISETP.GE.U32.AND P2, PT, R14.reuse, R23, PT ;  /* 0x000000170e00720c */ /* 0x040fe20003f46070 */
[----:B------:R-:W-:Y:S02]  /*07c0*/  IMAD.MOV.U32 R31, RZ, RZ, R14 ;  /* 0x000000ffff1f7224 */ /* 0x000fe400078e000e */
[----:B------:R-:W-:Y:S01]  /*07d0*/  @!P3 LOP3.LUT R27, R19, 0x7ff00000, RZ, 0xc0, !PT ;  /* 0x7ff00000131bb812 */ /* 0x000fe200078ec0ff */
[----:B------:R-:W-:Y:S01]  /*07e0*/  IMAD.MOV.U32 R30, RZ, RZ, R23 ;  /* 0x000000ffff1e7224 */ /* 0x000fe200078e0017 */
[----:B------:R-:W0:Y:S02]  /*07f0*/  MUFU.RCP64H R25, R17 ;  /* 0x0000001100197308 */ /* 0x000e240000001800 */
[----:B------:R-:W-:Y:S02]  /*0800*/  @!P3 ISETP.GE.U32.AND P4, PT, R14, R27, PT ;  /* 0x0000001b0e00b20c */ /* 0x000fe40003f86070 */
[----:B------:R-:W-:-:S02]  /*0810*/  @!P1 LOP3.LUT R30, R17, 0x7ff00000, RZ, 0xc0, !PT ;  /* 0x7ff00000111e9812 */ /* 0x000fc400078ec0ff */
[----:B------:R-:W-:-:S04]  /*0820*/  @!P3 SEL R27, R22, 0x63400000, !P4 ;  /* 0x63400000161bb807 */ /* 0x000fc80006000000 */
[----:B------:R-:W-:-:S04]  /*0830*/  @!P3 LOP3.LUT R28, R27, 0x80000000, R21, 0xf8, !PT ;  /* 0x800000001b1cb812 */ /* 0x000fc800078ef815 */
[----:B------:R-:W-:Y:S01]  /*0840*/  @!P3 LOP3.LUT R29, R28, 0x100000, RZ, 0xfc, !PT ;  /* 0x001000001c1db812 */ /* 0x000fe200078efcff */
[----:B------:R-:W-:Y:S01]  /*0850*/  @!P3 IMAD.MOV.U32 R28, RZ, RZ, RZ ;  /* 0x000000ffff1cb224 */ /* 0x000fe200078e00ff */
[----:B0-----:R-:W-:-:S08]  /*0860*/  DFMA R2, R24, -R16, 1 ;  /* 0x3ff000001802742b */ /* 0x001fd00000000810 */
[----:B------:R-:W-:-:S08]  /*0870*/  DFMA R2, R2, R2, R2 ;  /* 0x000000020202722b */ /* 0x000fd00000000002 */
[----:B------:R-:W-:Y:S01]  /*0880*/  DFMA R24, R24, R2, R24 ;  /* 0x000000021818722b */ /* 0x000fe20000000018 */
[----:B------:R-:W-:Y:S01]  /*0890*/  SEL R3, R22, 0x63400000, !P2 ;  /* 0x6340000016037807 */ /* 0x000fe20005000000 */
[----:B------:R-:W-:-:S03]  /*08a0*/  IMAD.MOV.U32 R2, RZ, RZ, R20 ;  /* 0x000000ffff027224 */ /* 0x000fc600078e0014 */
[----:B------:R-:W-:-:S03]  /*08b0*/  LOP3.LUT R3, R3, 0x800fffff, R21, 0xf8, !PT ;  /* 0x800fffff03037812 */ /* 0x000fc600078ef815 */
[----:B------:R-:W-:-:S03]  /*08c0*/  DFMA R26, R24, -R16, 1 ;  /* 0x3ff00000181a742b */ /* 0x000fc60000000810 */
[----:B------:R-:W-:-:S05]  /*08d0*/  @!P3 DFMA R2, R2, 2, -R28 ;  /* 0x400000000202b82b */ /* 0x000fca000000081c */
[----:B------:R-:W-:-:S05]  /*08e0*/  DFMA R24, R24, R26, R24 ;  /* 0x0000001a1818722b */ /* 0x000fca0000000018 */
[----:B------:R-:W-:-:S03]  /*08f0*/  @!P3 LOP3.LUT R31, R3, 0x7ff00000, RZ, 0xc0, !PT ;  /* 0x7ff00000031fb812 */ /* 0x000fc600078ec0ff */
[----:B------:R-:W-:Y:S02]  /*0900*/  DMUL R26, R24, R2 ;  /* 0x00000002181a7228 */ /* 0x000fe40000000000 */
[----:B------:R-:W-:-:S05]  /*0910*/  VIADD R23, R31, 0xffffffff ;  /* 0xffffffff1f177836 */ /* 0x000fca0000000000 */
[----:B------:R-:W-:Y:S01]  /*0920*/  ISETP.GT.U32.AND P1, PT, R23, 0x7feffffe, PT ;  /* 0x7feffffe1700780c */ /* 0x000fe20003f24070 */
[----:B------:R-:W-:Y:S01]  /*0930*/  VIADD R23, R30, 0xffffffff ;  /* 0xffffffff1e177836 */ /* 0x000fe20000000000 */
[----:B------:R-:W-:-:S04]  /*0940*/  DFMA R28, R26, -R16, R2 ;  /* 0x800000101a1c722b */ /* 0x000fc80000000002 */
[----:B------:R-:W-:-:S04]  /*0950*/  ISETP.GT.U32.OR P1, PT, R23, 0x7feffffe, P1 ;  /* 0x7feffffe1700780c */ /* 0x000fc80000f24470 */
[----:B------:R-:W-:-:S09]  /*0960*/  DFMA R24, R24, R28, R26 ;  /* 0x0000001c1818722b */ /* 0x000fd2000000001a */
[----:B------:R-:W-:Y:S05]  /*0970*/  @P1 BRA `(.L_x_10) ;  /* 0x00000000006c1947 */ /* 0x000fea0003800000 */
[----:B------:R-:W-:-:S04]  /*0980*/  LOP3.LUT R21, R19, 0x7ff00000, RZ, 0xc0, !PT ;  /* 0x7ff0000013157812 */ /* 0x000fc800078ec0ff */
[CC--:B------:R-:W-:Y:S02]  /*0990*/  VIADDMNMX R20, R14.reuse, -R21.reuse, 0xb9600000, !PT ;  /* 0xb96000000e147446 */ /* 0x0c0fe40007800915 */
[----:B------:R-:W-:Y:S02]  /*09a0*/  ISETP.GE.U32.AND P1, PT, R14, R21, PT ;  /* 0x000000150e00720c */ /* 0x000fe40003f26070 */
[----:B------:R-:W-:Y:S02]  /*09b0*/  VIMNMX R20, PT, PT, R20, 0x46a00000, PT ;  /* 0x46a0000014147848 */ /* 0x000fe40003fe0100 */
[----:B------:R-:W-:-:S05]  /*09c0*/  SEL R21, R22, 0x63400000, !P1 ;  /* 0x6340000016157807 */ /* 0x000fca0004800000 */
[----:B------:R-:W-:Y:S02]  /*09d0*/  IMAD.IADD R14, R20, 0x1, -R21 ;  /* 0x00000001140e7824 */ /* 0x000fe400078e0a15 */
[----:B------:R-:W-:Y:S02]  /*09e0*/  IMAD.MOV.U32 R20, RZ, RZ, RZ ;  /* 0x000000ffff147224 */ /* 0x000fe400078e00ff */
[----:B------:R-:W-:-:S06]  /*09f0*/  VIADD R21, R14, 0x7fe00000 ;  /* 0x7fe000000e157836 */ /* 0x000fcc0000000000 */
[----:B------:R-:W-:-:S10]  /*0a00*/  DMUL R22, R24, R20 ;  /* 0x0000001418167228 */ /* 0x000fd40000000000 */
[----:B------:R-:W-:-:S13]  /*0a10*/  FSETP.GTU.AND P1, PT, |R23|, 1.469367938527859385e-39, PT ;  /* 0x001000001700780b */ /* 0x000fda0003f2c200 */
[----:B------:R-:W-:Y:S05]  /*0a20*/  @P1 BRA `(.L_x_11) ;  /* 0x0000000000941947 */ /* 0x000fea0003800000 */
[----:B------:R-:W-:Y:S01]  /*0a30*/  DFMA R2, R24, -R16, R2 ;  /* 0x800000101802722b */ /* 0x000fe20000000002 */
[----:B------:R-:W-:-:S09]  /*0a40*/  IMAD.MOV.U32 R20, RZ, RZ, RZ ;  /* 0x000000ffff147224 */ /* 0x000fd200078e00ff */
[C---:B------:R-:W-:Y:S02]  /*0a50*/  FSETP.NEU.AND P1, PT, R3.reuse, RZ, PT ;  /* 0x000000ff0300720b */ /* 0x040fe40003f2d000 */
[----:B------:R-:W-:-:S04]  /*0a60*/  LOP3.LUT R19, R3, 0x80000000, R19, 0x48, !PT ;  /* 0x8000000003137812 */ /* 0x000fc800078e4813 */
[----:B------:R-:W-:-:S07]  /*0a70*/  LOP3.LUT R21, R19, R21, RZ, 0xfc, !PT ;  /* 0x0000001513157212 */ /* 0x000fce00078efcff */
[----:B------:R-:W-:Y:S05]  /*0a80*/  @!P1 BRA `(.L_x_11) ;  /* 0x00000000007c9947 */ /* 0x000fea0003800000 */
[----:B------:R-:W-:Y:S01]  /*0a90*/  IMAD.MOV R3, RZ, RZ, -R14 ;  /* 0x000000ffff037224 */ /* 0x000fe200078e0a0e */
[----:B------:R-:W-:Y:S01]  /*0aa0*/  DMUL.RP R20, R24, R20 ;  /* 0x0000001418147228 */ /* 0x000fe20000008000 */
[----:B------:R-:W-:-:S06]  /*0ab0*/  IMAD.MOV.U32 R2, RZ, RZ, RZ ;  /* 0x000000ffff027224 */ /* 0x000fcc00078e00ff */
[----:B------:R-:W-:-:S03]  /*0ac0*/  DFMA R2, R22, -R2, R24 ;  /* 0x800000021602722b */ /* 0x000fc60000000018 */
[----:B------:R-:W-:-:S03]  /*0ad0*/  LOP3.LUT R19, R21, R19, RZ, 0x3c, !PT ;  /* 0x0000001315137212 */ /* 0x000fc600078e3cff */
[----:B------:R-:W-:-:S04]  /*0ae0*/  IADD3 R2, PT, PT, -R14, -0x43300000, RZ ;  /* 0xbcd000000e027810 */ /* 0x000fc80007ffe1ff */
[----:B------:R-:W-:-:S04]  /*0af0*/  FSETP.NEU.AND P1, PT, |R3|, R2, PT ;  /* 0x000000020300720b */ /* 0x000fc80003f2d200 */
[----:B------:R-:W-:Y:S02]  /*0b00*/  FSEL R22, R20, R22, !P1 ;  /* 0x0000001614167208 */ /* 0x000fe40004800000 */
[----:B------:R-:W-:Y:S01]  /*0b10*/  FSEL R23, R19, R23, !P1 ;  /* 0x0000001713177208 */ /* 0x000fe20004800000 */
[----:B------:R-:W-:Y:S06]  /*0b20*/  BRA `(.L_x_11) ;  /* 0x0000000000547947 */ /* 0x000fec0003800000 */
.L_x_10:
[----:B------:R-:W-:-:S14]  /*0b30*/  DSETP.NAN.AND P1, PT, R20, R20, PT ;  /* 0x000000141400722a */ /* 0x000fdc0003f28000 */
[----:B------:R-:W-:Y:S05]  /*0b40*/  @P1 BRA `(.L_x_12) ;  /* 0x0000000000441947 */ /* 0x000fea0003800000 */
[----:B------:R-:W-:-:S14]  /*0b50*/  DSETP.NAN.AND P1, PT, R18, R18, PT ;  /* 0x000000121200722a */ /* 0x000fdc0003f28000 */
[----:B------:R-:W-:Y:S05]  /*0b60*/  @P1 BRA `(.L_x_13) ;  /* 0x0000000000301947 */ /* 0x000fea0003800000 */
[----:B------:R-:W-:Y:S01]  /*0b70*/  ISETP.NE.AND P1, PT, R31, R30, PT ;  /* 0x0000001e1f00720c */ /* 0x000fe20003f25270 */
[----:B------:R-:W-:Y:S02]  /*0b80*/  IMAD.MOV.U32 R22, RZ, RZ, 0x0 ;  /* 0x00000000ff167424 */ /* 0x000fe400078e00ff */
[----:B------:R-:W-:-:S10]  /*0b90*/  IMAD.MOV.U32 R23, RZ, RZ, -0x80000 ;  /* 0xfff80000ff177424 */ /* 0x000fd400078e00ff */
[----:B------:R-:W-:Y:S05]  /*0ba0*/  @!P1 BRA `(.L_x_11) ;  /* 0x0000000000349947 */ /* 0x000fea0003800000 */
[----:B------:R-:W-:Y:S02]  /*0bb0*/  ISETP.NE.AND P1, PT, R31, 0x7ff00000, PT ;  /* 0x7ff000001f00780c */ /* 0x000fe40003f25270 */
[----:B------:R-:W-:Y:S02]  /*0bc0*/  LOP3.LUT R23, R21, 0x80000000, R19, 0x48, !PT ;  /* 0x8000000015177812 */ /* 0x000fe400078e4813 */
[----:B------:R-:W-:-:S13]  /*0bd0*/  ISETP.EQ.OR P1, PT, R30, RZ, !P1 ;  /* 0x000000ff1e00720c */ /* 0x000fda0004f22670 */
[----:B------:R-:W-:Y:S01]  /*0be0*/  @P1 LOP3.LUT R2, R23, 0x7ff00000, RZ, 0xfc, !PT ;  /* 0x7ff0000017021812 */ /* 0x000fe200078efcff */
[----:B------:R-:W-:Y:S02]  /*0bf0*/  @!P1 IMAD.MOV.U32 R22, RZ, RZ, RZ ;  /* 0x000000ffff169224 */ /* 0x000fe400078e00ff */
[----:B------:R-:W-:Y:S02]  /*0c00*/  @P1 IMAD.MOV.U32 R22, RZ, RZ, RZ ;  /* 0x000000ffff161224 */ /* 0x000fe400078e00ff */
[----:B------:R-:W-:Y:S01]  /*0c10*/  @P1 IMAD.MOV.U32 R23, RZ, RZ, R2 ;  /* 0x000000ffff171224 */ /* 0x000fe200078e0002 */
[----:B------:R-:W-:Y:S06]  /*0c20*/  BRA `(.L_x_11) ;  /* 0x0000000000147947 */ /* 0x000fec0003800000 */
.L_x_13:
[----:B------:R-:W-:Y:S01]  /*0c30*/  LOP3.LUT R23, R19, 0x80000, RZ, 0xfc, !PT ;  /* 0x0008000013177812 */ /* 0x000fe200078efcff */
[----:B------:R-:W-:Y:S01]  /*0c40*/  IMAD.MOV.U32 R22, RZ, RZ, R18 ;  /* 0x000000ffff167224 */ /* 0x000fe200078e0012 */
[----:B------:R-:W-:Y:S06]  /*0c50*/  BRA `(.L_x_11) ;  /* 0x0000000000087947 */ /* 0x000fec0003800000 */
.L_x_12:
[----:B------:R-:W-:Y:S01]  /*0c60*/  LOP3.LUT R23, R21, 0x80000, RZ, 0xfc, !PT ;  /* 0x0008000015177812 */ /* 0x000fe200078efcff */
[----:B------:R-:W-:-:S07]  /*0c70*/  IMAD.MOV.U32 R22, RZ, RZ, R20 ;  /* 0x000000ffff167224 */ /* 0x000fce00078e0014 */
.L_x_11:
[----:B------:R-:W-:Y:S05]  /*0c80*/  BSYNC.RECONVERGENT B2 ;  /* 0x0000000000027941 */ /* 0x000fea0003800200 */
.L_x_9:
[----:B------:R-:W-:Y:S02]  /*0c90*/  IMAD.MOV.U32 R2, RZ, RZ, R0 ;  /* 0x000000ffff027224 */ /* 0x000fe400078e0000 */
[----:B------:R-:W-:-:S04]  /*0ca0*/  IMAD.MOV.U32 R3, RZ, RZ, 0x0 ;  /* 0x00000000ff037424 */ /* 0x000fc800078e00ff */
[----:B------:R-:W-:Y:S05]  /*0cb0*/  RET.REL.NODEC R2 `(_Z15solveQuadraticsIdEvPT_S1_PKS0_S3_S3_m) ;  /* 0xfffffff002d07950 */ /* 0x000fea0003c3ffff */
        .weak           $__internal_1_$__cuda_sm20_sqrt_rn_f32_slowpath
        .type           $__internal_1_$__cuda_sm20_sqrt_rn_f32_slowpath,@function
        .size           $__internal_1_$__cuda_sm20_sqrt_rn_f32_slowpath,(.L_x_17 - $__internal_1_$__cuda_sm20_sqrt_rn_f32_slowpath)
$__internal_1_$__cuda_sm20_sqrt_rn_f32_slowpath:
[----:B------:R-:W-:-:S13]  /*0cc0*/  LOP3.LUT P1, RZ, R11, 0x7fffffff, RZ, 0xc0, !PT ;  /* 0x7fffffff0bff7812 */ /* 0x000fda000782c0ff */
[----:B------:R-:W-:Y:S01]  /*0cd0*/  @!P1 IMAD.MOV.U32 R10, RZ, RZ, R11 ;  /* 0x000000ffff0a9224 */ /* 0x000fe200078e000b */
[----:B------:R-:W-:Y:S06]  /*0ce0*/  @!P1 BRA `(.L_x_14) ;  /* 0x0000000000449947 */ /* 0x000fec0003800000 */
[----:B------:R-:W-:Y:S01]  /*0cf0*/  FSETP.GEU.FTZ.AND P1, PT, R11, RZ, PT ;  /* 0x000000ff0b00720b */ /* 0x000fe20003f3e000 */
[----:B------:R-:W-:-:S12]  /*0d00*/  IMAD.MOV.U32 R0, RZ, RZ, R11 ;  /* 0x000000ffff007224 */ /* 0x000fd800078e000b */
[----:B------:R-:W-:Y:S01]  /*0d10*/  @!P1 IMAD.MOV.U32 R10, RZ, RZ, 0x7fffffff ;  /* 0x7fffffffff0a9424 */ /* 0x000fe200078e00ff */
[----:B------:R-:W-:Y:S06]  /*0d20*/  @!P1 BRA `(.L_x_14) ;  /* 0x0000000000349947 */ /* 0x000fec0003800000 */
[----:B------:R-:W-:-:S13]  /*0d30*/  FSETP.GTU.FTZ.AND P1, PT, |R0|, +INF , PT ;  /* 0x7f8000000000780b */ /* 0x000fda0003f3c200 */
[----:B------:R-:W-:Y:S01]  /*0d40*/  @P1 FADD.FTZ R10, R0, 1 ;  /* 0x3f800000000a1421 */ /* 0x000fe20000010000 */
[----:B------:R-:W-:Y:S06]  /*0d50*/  @P1 BRA `(.L_x_14) ;  /* 0x0000000000281947 */ /* 0x000fec0003800000 */
[----:B------:R-:W-:-:S13]  /*0d60*/  FSETP.NEU.FTZ.AND P1, PT, |R0|, +INF , PT ;  /* 0x7f8000000000780b */ /* 0x000fda0003f3d200 */
[----:B------:R-:W-:-:S04]  /*0d70*/  @P1 FFMA R11, R0, 1.84467440737095516160e+19, RZ ;  /* 0x5f800000000b1823 */ /* 0x000fc800000000ff */
[----:B------:R-:W0:Y:S02]  /*0d80*/  @P1 MUFU.RSQ R10, R11 ;  /* 0x0000000b000a1308 */ /* 0x000e240000001400 */
[----:B0-----:R-:W-:Y:S01]  /*0d90*/  @P1 FMUL.FTZ R14, R11, R10 ;  /* 0x0000000a0b0e1220 */ /* 0x001fe20000410000 */
[----:B------:R-:W-:Y:S01]  /*0da0*/  @P1 FMUL.FTZ R20, R10, 0.5 ;  /* 0x3f0000000a141820 */ /* 0x000fe20000410000 */
[----:B------:R-:W-:Y:S02]  /*0db0*/  @!P1 IMAD.MOV.U32 R10, RZ, RZ, R0 ;  /* 0x000000ffff0a9224 */ /* 0x000fe400078e0000 */
[----:B------:R-:W-:-:S04]  /*0dc0*/  @P1 FADD.FTZ R18, -R14, -RZ ;  /* 0x800000ff0e121221 */ /* 0x000fc80000010100 */
[----:B------:R-:W-:-:S04]  /*0dd0*/  @P1 FFMA R19, R14, R18, R11 ;  /* 0x000000120e131223 */ /* 0x000fc8000000000b */
[----:B------:R-:W-:-:S04]  /*0de0*/  @P1 FFMA R19, R19, R20, R14 ;  /* 0x0000001413131223 */ /* 0x000fc8000000000e */
[----:B------:R-:W-:-:S07]  /*0df0*/  @P1 FMUL.FTZ R10, R19, 2.3283064365386962891e-10 ;  /* 0x2f800000130a1820 */ /* 0x000fce0000410000 */
.L_x_14:
[----:B------:R-:W-:Y:S02]  /*0e00*/  IMAD.MOV.U32 R0, RZ, RZ, R10 ;  /* 0x000000ffff007224 */ /* 0x000fe400078e000a */
[----:B------:R-:W-:Y:S02]  /*0e10*/  IMAD.MOV.U32 R10, RZ, RZ, R21 ;  /* 0x000000ffff0a7224 */ /* 0x000fe400078e0015 */
[----:B------:R-:W-:-:S04]  /*0e20*/  IMAD.MOV.U32 R11, RZ, RZ, 0x0 ;  /* 0x00000000ff0b7424 */ /* 0x000fc800078e00ff */
[----:B------:R-:W-:Y:S05]  /*0e30*/  RET.REL.NODEC R10 `(_Z15solveQuadraticsIdEvPT_S1_PKS0_S3_S3_m) ;  /* 0xfffffff00a707950 */ /* 0x000fea0003c3ffff */
.L_x_15:
[----:B------:R-:W-:-:S00]  /*0e40*/  BRA `(.L_x_15) ;  /* 0xfffffffc00fc7947 */ /* 0x000fc0000383ffff */
[----:B------:R-:W-:-:S00]  /*0e50*/  NOP ;  /* 0x0000000000007918 */ /* 0x000fc00000000000 */
        /* <DEDUP_REMOVED lines=10> */
.L_x_17:


//--------------------- .nv.shared.reserved.0     --------------------------
	.section	.nv.shared.reserved.0,"aw",@nobits
	.weak		__nv_reservedSMEM_offset_0_alias
	.size		__nv_reservedSMEM_offset_0_alias, 0, 64
	.other		__nv_reservedSMEM_offset_0_alias,@"STO_CUDA_RESERVED_SHARED STV_DEFAULT"
__nv_reservedSMEM_offset_0_alias:
	.zero		0
	.zero		64


//--------------------- .nv.constant0._Z15solveQuadraticsIdEvPT_S1_PKS0_S3_S3_m --------------------------
	.section	.nv.constant0._Z15solveQuadraticsIdEvPT_S1_PKS0_S3_S3_m,"a",@progbits
	.sectionflags	@""
	.align	4
.nv.constant0._Z15solveQuadraticsIdEvPT_S1_PKS0_S3_S3_m:
	.zero		944


//--------------------- SYMBOLS --------------------------

	.type		.nv.reservedSmem.offset0,@object
	.size		.nv.reservedSmem.offset0,0x4
